//
// Generated by NVIDIA NVVM Compiler
//
// Compiler Build ID: CL-36424714
// Cuda compilation tools, release 13.0, V13.0.88
// Based on NVVM 20.0.0
//

.version 9.0
.target sm_100
.address_size 64

	// .globl	_Z18search_target_fileP4filePc
.extern .func  (.param .b32 func_retval0) vprintf
(
	.param .b64 vprintf_param_0,
	.param .b64 vprintf_param_1
)
;
.global .align 1 .b8 $str[3] = {37, 99};

.visible .entry _Z18search_target_fileP4filePc(
	.param .u64 .ptr .align 1 _Z18search_target_fileP4filePc_param_0,
	.param .u64 .ptr .align 1 _Z18search_target_fileP4filePc_param_1
)
{
	.local .align 8 .b8 	__local_depot0[8];
	.reg .b64 	%SP;
	.reg .b64 	%SPL;
	.reg .pred 	%p<2>;
	.reg .b32 	%r<5>;
	.reg .b64 	%rd<10>;

	mov.u64 	%SPL, __local_depot0;
	cvta.local.u64 	%SP, %SPL;
	ld.param.u64 	%rd2, [_Z18search_target_fileP4filePc_param_0];
	cvta.to.global.u64 	%rd3, %rd2;
	mov.u32 	%r1, %ctaid.x;
	mul.wide.u32 	%rd4, %r1, 8;
	add.s64 	%rd5, %rd3, %rd4;
	ld.global.u64 	%rd1, [%rd5];
	setp.eq.s64 	%p1, %rd1, 0;
	@%p1 bra 	$L__BB0_2;
	add.u64 	%rd6, %SP, 0;
	add.u64 	%rd7, %SPL, 0;
	ld.s8 	%r2, [%rd1];
	st.local.u32 	[%rd7], %r2;
	mov.u64 	%rd8, $str;
	cvta.global.u64 	%rd9, %rd8;
	{ // callseq 0, 0
	.param .b64 param0;
	st.param.b64 	[param0], %rd9;
	.param .b64 param1;
	st.param.b64 	[param1], %rd6;
	.param .b32 retval0;
	call.uni (retval0), 
	vprintf, 
	(
	param0, 
	param1
	);
	ld.param.b32 	%r3, [retval0];
	} // callseq 0
$L__BB0_2:
	ret;

}


// ===== COMPILED SASS (sm_100) =====

	.target	sm_100

	.elftype	@"ET_EXEC"


//--------------------- .note.nv.tkinfo           --------------------------
	.section	.note.nv.tkinfo,"",@"SHT_NOTE"
	.sectionflags	@"SHF_NOTE_NV_TKINFO"
	.tkinfo
        /*0018*/ 	.word	0x00000002
        /*0030*/ 	.string	""
        /*0030*/ 	.string	"ptxas"
        /*0030*/ 	.string	"Cuda compilation tools, release 13.0, V13.0.88"
        /*0030*/ 	.string	"Build cuda_13.0.r13.0/compiler.36424714_0"
        /*0030*/ 	.string	"-arch sm_100 -m 64 "



//--------------------- .note.nv.cuinfo           --------------------------
	.section	.note.nv.cuinfo,"",@"SHT_NOTE"
	.sectionflags	@"SHF_NOTE_NV_CUINFO"
        /*0018*/ 	.short	0x0002
        /*001a*/ 	.short	0x0064
        /*001c*/ 	.short	0x0082
	.zero		2


//--------------------- .nv.info                  --------------------------
	.section	.nv.info,"",@"SHT_CUDA_INFO"
	.align	4


	//----- nvinfo : EIATTR_REGCOUNT
	.align		4
        /*0000*/ 	.byte	0x04, 0x2f
        /*0002*/ 	.short	(.L_2 - .L_1)
	.align		4
.L_1:
        /*0004*/ 	.word	index@(_Z18search_target_fileP4filePc)
        /*0008*/ 	.word	0x00000018


	//----- nvinfo : EIATTR_FRAME_SIZE
	.align		4
.L_2:
        /*000c*/ 	.byte	0x04, 0x11
        /*000e*/ 	.short	(.L_4 - .L_3)
	.align		4
.L_3:
        /*0010*/ 	.word	index@(_Z18search_target_fileP4filePc)
        /*0014*/ 	.word	0x00000008


	//----- nvinfo : EIATTR_MIN_STACK_SIZE
	.align		4
.L_4:
        /*0018*/ 	.byte	0x04, 0x12
        /*001a*/ 	.short	(.L_6 - .L_5)
	.align		4
.L_5:
        /*001c*/ 	.word	index@(_Z18search_target_fileP4filePc)
        /*0020*/ 	.word	0x00000008
.L_6:


//--------------------- .nv.compat                --------------------------
	.section	.nv.compat,"",@"SHT_CUDA_COMPAT_INFO"
	.align	4
        /*0000*/ 	.byte	0x02, 0x09, 0x00, 0x00, 0x02, 0x02, 0x01, 0x00, 0x02, 0x05, 0x05, 0x00, 0x03, 0x07, 0x01, 0x01
        /*0010*/ 	.byte	0x02, 0x03, 0x00, 0x00, 0x02, 0x06, 0x01, 0x00, 0x04, 0x0b, 0x08, 0x00, 0x09, 0x00, 0x00, 0x00
        /*0020*/ 	.byte	0x00, 0x00, 0x00, 0x00


//--------------------- .nv.info._Z18search_target_fileP4filePc --------------------------
	.section	.nv.info._Z18search_target_fileP4filePc,"",@"SHT_CUDA_INFO"
	.sectionflags	@""
	.align	4


	//----- nvinfo : EIATTR_CUDA_API_VERSION
	.align		4
        /*0000*/ 	.byte	0x04, 0x37
        /*0002*/ 	.short	(.L_8 - .L_7)
.L_7:
        /*0004*/ 	.word	0x00000082


	//----- nvinfo : EIATTR_KPARAM_INFO
	.align		4
.L_8:
        /*0008*/ 	.byte	0x04, 0x17
        /*000a*/ 	.short	(.L_10 - .L_9)
.L_9:
        /*000c*/ 	.word	0x00000000
        /*0010*/ 	.short	0x0001
        /*0012*/ 	.short	0x0008
        /*0014*/ 	.byte	0x00, 0xf5, 0x21, 0x00


	//----- nvinfo : EIATTR_KPARAM_INFO
	.align		4
.L_10:
        /*0018*/ 	.byte	0x04, 0x17
        /*001a*/ 	.short	(.L_12 - .L_11)
.L_11:
        /*001c*/ 	.word	0x00000000
        /*0020*/ 	.short	0x0000
        /*0022*/ 	.short	0x0000
        /*0024*/ 	.byte	0x00, 0xf5, 0x21, 0x00


	//----- nvinfo : EIATTR_SPARSE_MMA_MASK
	.align		4
.L_12:
        /*0028*/ 	.byte	0x03, 0x50
        /*002a*/ 	.short	0x0000


	//----- nvinfo : EIATTR_MAXREG_COUNT
	.align		4
        /*002c*/ 	.byte	0x03, 0x1b
        /*002e*/ 	.short	0x00ff


	//----- nvinfo : EIATTR_EXTERNS
	.align		4
        /*0030*/ 	.byte	0x04, 0x0f
        /*0032*/ 	.short	(.L_14 - .L_13)


	//   ....[0]....
	.align		4
.L_13:
        /*0034*/ 	.word	index@(vprintf)


	//----- nvinfo : EIATTR_MERCURY_ISA_VERSION
	.align		4
.L_14:
        /*0038*/ 	.byte	0x03, 0x5f
        /*003a*/ 	.short	0x0101


	//----- nvinfo : EIATTR_VRC_CTA_INIT_COUNT
	.align		4
        /*003c*/ 	.byte	0x02, 0x4a
	.zero		1
	.zero		1


	//----- nvinfo : EIATTR_SYSCALL_OFFSETS
	.align		4
        /*0040*/ 	.byte	0x04, 0x46
        /*0042*/ 	.short	(.L_16 - .L_15)


	//   ....[0]....
.L_15:
        /*0044*/ 	.word	0x00000160


	//----- nvinfo : EIATTR_EXIT_INSTR_OFFSETS
	.align		4
.L_16:
        /*0048*/ 	.byte	0x04, 0x1c
        /*004a*/ 	.short	(.L_18 - .L_17)


	//   ....[0]....
.L_17:
        /*004c*/ 	.word	0x000000b0


	//   ....[1]....
        /*0050*/ 	.word	0x00000170


	//----- nvinfo : EIATTR_CBANK_PARAM_SIZE
	.align		4
.L_18:
        /*0054*/ 	.byte	0x03, 0x19
        /*0056*/ 	.short	0x0010


	//----- nvinfo : EIATTR_PARAM_CBANK
	.align		4
        /*0058*/ 	.byte	0x04, 0x0a
        /*005a*/ 	.short	(.L_20 - .L_19)
	.align		4
.L_19:
        /*005c*/ 	.word	index@(.nv.constant0._Z18search_target_fileP4filePc)
        /*0060*/ 	.short	0x0380
        /*0062*/ 	.short	0x0010


	//----- nvinfo : EIATTR_SW_WAR
	.align		4
.L_20:
        /*0064*/ 	.byte	0x04, 0x36
        /*0066*/ 	.short	(.L_22 - .L_21)
.L_21:
        /*0068*/ 	.word	0x00000008
.L_22:


//--------------------- .nv.callgraph             --------------------------
	.section	.nv.callgraph,"",@"SHT_CUDA_CALLGRAPH"
	.align	4
	.sectionentsize	8
	.align		4
        /*0000*/ 	.word	0x00000000
	.align		4
        /*0004*/ 	.word	0xffffffff
	.align		4
        /*0008*/ 	.word	index@(_Z18search_target_fileP4filePc)
	.align		4
        /*000c*/ 	.word	index@(vprintf)
	.align		4
        /*0010*/ 	.word	0x00000000
	.align		4
        /*0014*/ 	.word	0xfffffffe
	.align		4
        /*0018*/ 	.word	0x00000000
	.align		4
        /*001c*/ 	.word	0xfffffffd
	.align		4
        /*0020*/ 	.word	0x00000000
	.align		4
        /*0024*/ 	.word	0xfffffffc


//--------------------- .nv.constant4             --------------------------
	.section	.nv.constant4,"a",@progbits
	.align	8
	.align		8
.nv.constant4:
        /*0000*/ 	.dword	vprintf
	.align		8
        /*0008*/ 	.dword	$str


//--------------------- .text._Z18search_target_fileP4filePc --------------------------
	.section	.text._Z18search_target_fileP4filePc,"ax",@progbits
	.align	128
        .global         _Z18search_target_fileP4filePc
        .type           _Z18search_target_fileP4filePc,@function
        .size           _Z18search_target_fileP4filePc,(.L_x_2 - _Z18search_target_fileP4filePc)
        .other          _Z18search_target_fileP4filePc,@"STO_CUDA_ENTRY STV_DEFAULT"
_Z18search_target_fileP4filePc:
.text._Z18search_target_fileP4filePc:
[----:B------:R-:W0:Y:S01]  /*0000*/  LDC R1, c[0x0][0x37c] ;  /* 0x0000df00ff017b82 */ /* 0x000e220000000800 */
[----:B------:R-:W1:Y:S07]  /*0010*/  S2R R5, SR_CTAID.X ;  /* 0x0000000000057919 */ /* 0x000e6e0000002500 */
[----:B------:R-:W1:Y:S01]  /*0020*/  LDC.64 R2, c[0x0][0x380] ;  /* 0x0000e000ff027b82 */ /* 0x000e620000000a00 */
[----:B------:R-:W2:Y:S01]  /*0030*/  LDCU.64 UR4, c[0x0][0x358] ;  /* 0x00006b00ff0477ac */ /* 0x000ea20008000a00 */
[----:B0-----:R-:W-:-:S02]  /*0040*/  VIADD R1, R1, 0xfffffff8 ;  /* 0xfffffff801017836 */ /* 0x001fc40000000000 */
[----:B-1----:R-:W-:-:S06]  /*0050*/  IMAD.WIDE.U32 R2, R5, 0x8, R2 ;  /* 0x0000000805027825 */ /* 0x002fcc00078e0002 */
[----:B--2---:R-:W2:Y:S01]  /*0060*/  LDG.E.64 R2, desc[UR4][R2.64] ;  /* 0x0000000402027981 */ /* 0x004ea2000c1e1b00 */
[----:B------:R-:W0:Y:S02]  /*0070*/  LDCU UR6, c[0x0][0x2f8] ;  /* 0x00005f00ff0677ac */ /* 0x000e240008000800 */
[----:B0-----:R-:W-:Y:S02]  /*0080*/  IADD3 R6, P1, PT, R1, UR6, RZ ;  /* 0x0000000601067c10 */ /* 0x001fe4000ff3e0ff */
[----:B--2---:R-:W-:-:S04]  /*0090*/  ISETP.NE.U32.AND P0, PT, R2, RZ, PT ;  /* 0x000000ff0200720c */ /* 0x004fc80003f05070 */
[----:B------:R-:W-:-:S13]  /*00a0*/  ISETP.NE.AND.EX P0, PT, R3, RZ, PT, P0 ;  /* 0x000000ff0300720c */ /* 0x000fda0003f05300 */
[----:B------:R-:W-:Y:S05]  /*00b0*/  @!P0 EXIT ;  /* 0x000000000000894d */ /* 0x000fea0003800000 */
[----:B------:R-:W2:Y:S01]  /*00c0*/  LD.E.S8 R2, desc[UR4][R2.64] ;  /* 0x0000000402027980 */ /* 0x000ea2000c101300 */
[----:B------:R-:W-:Y:S01]  /*00d0*/  MOV R0, 0x0 ;  /* 0x0000000000007802 */ /* 0x000fe20000000f00 */
[----:B------:R-:W0:Y:S03]  /*00e0*/  LDCU UR4, c[0x0][0x2fc] ;  /* 0x00005f80ff0477ac */ /* 0x000e260008000800 */
[----:B------:R1:W3:Y:S01]  /*00f0*/  LDC.64 R8, c[0x4][R0] ;  /* 0x0100000000087b82 */ /* 0x0002e20000000a00 */
[----:B------:R-:W4:Y:S01]  /*0100*/  LDCU.64 UR6, c[0x4][0x8] ;  /* 0x01000100ff0677ac */ /* 0x000f220008000a00 */
[----:B0-----:R-:W-:Y:S02]  /*0110*/  IMAD.X R7, RZ, RZ, UR4, P1 ;  /* 0x00000004ff077e24 */ /* 0x001fe400088e06ff */
[----:B----4-:R-:W-:Y:S02]  /*0120*/  IMAD.U32 R4, RZ, RZ, UR6 ;  /* 0x00000006ff047e24 */ /* 0x010fe4000f8e00ff */
[----:B------:R-:W-:Y:S01]  /*0130*/  IMAD.U32 R5, RZ, RZ, UR7 ;  /* 0x00000007ff057e24 */ /* 0x000fe2000f8e00ff */
[----:B--23--:R1:W-:Y:S06]  /*0140*/  STL [R1], R2 ;  /* 0x0000000201007387 */ /* 0x00c3ec0000100800 */
[----:B------:R-:W-:-:S07]  /*0150*/  LEPC R20, `(.L_x_0) ;  /* 0x000000001014794e */ /* 0x000fce0000000000 */
[----:B-1----:R-:W-:Y:S05]  /*0160*/  CALL.ABS.NOINC R8 ;  /* 0x0000000008007343 */ /* 0x002fea0003c00000 */
.L_x_0:
[----:B------:R-:W-:Y:S05]  /*0170*/  EXIT ;  /* 0x000000000000794d */ /* 0x000fea0003800000 */
.L_x_1:
[----:B------:R-:W-:-:S00]  /*0180*/  BRA `(.L_x_1) ;  /* 0xfffffffc00fc7947 */ /* 0x000fc0000383ffff */
[----:B------:R-:W-:-:S00]  /*0190*/  NOP ;  /* 0x0000000000007918 */ /* 0x000fc00000000000 */
        /* <DEDUP_REMOVED lines=14> */
.L_x_2:


//--------------------- .nv.global.init           --------------------------
	.section	.nv.global.init,"aw",@progbits
.nv.global.init:
	.type		$str,@object
	.size		$str,(.L_0 - $str)
$str:
        /*0000*/ 	.byte	0x25, 0x63, 0x00
.L_0:


//--------------------- .nv.shared.reserved.0     --------------------------
	.section	.nv.shared.reserved.0,"aw",@nobits
	.weak		__nv_reservedSMEM_offset_0_alias
	.size		__nv_reservedSMEM_offset_0_alias, 0, 64
	.other		__nv_reservedSMEM_offset_0_alias,@"STO_CUDA_RESERVED_SHARED STV_DEFAULT"
__nv_reservedSMEM_offset_0_alias:
	.zero		0
	.zero		64


//--------------------- .nv.constant0._Z18search_target_fileP4filePc --------------------------
	.section	.nv.constant0._Z18search_target_fileP4filePc,"a",@progbits
	.sectionflags	@""
	.align	4
.nv.constant0._Z18search_target_fileP4filePc:
	.zero		912


//--------------------- SYMBOLS --------------------------

	.type		.nv.reservedSmem.offset0,@object
	.size		.nv.reservedSmem.offset0,0x4
	.type		vprintf,@function
